	.headerflags	@"EF_CUDA_TEXMODE_UNIFIED EF_CUDA_64BIT_ADDRESS EF_CUDA_ACCELERATORS EF_CUDA_SM90 EF_CUDA_VIRTUAL_SM(EF_CUDA_SM90)"
	.elftype	@"ET_EXEC"


//--------------------- .nv.info                  --------------------------
	.section	.nv.info,"",@"SHT_CUDA_INFO"
	.align	4


	//----- nvinfo : EIATTR_REGCOUNT
	.align		4
        /*0000*/ 	.byte	0x04, 0x2f
        /*0002*/ 	.short	(.L_1 - .L_0)
	.align		4
.L_0:
        /*0004*/ 	.word	index@(triton_poi_fused_convolution_max_pool2d_with_indices_relu_22)
        /*0008*/ 	.word	0x0000001e


	//----- nvinfo : EIATTR_MIN_STACK_SIZE
	.align		4
.L_1:
        /*000c*/ 	.byte	0x04, 0x12
        /*000e*/ 	.short	(.L_3 - .L_2)
	.align		4
.L_2:
        /*0010*/ 	.word	index@(triton_poi_fused_convolution_max_pool2d_with_indices_relu_22)
        /*0014*/ 	.word	0x00000000


	//----- nvinfo : EIATTR_FRAME_SIZE
	.align		4
.L_3:
        /*0018*/ 	.byte	0x04, 0x11
        /*001a*/ 	.short	(.L_5 - .L_4)
	.align		4
.L_4:
        /*001c*/ 	.word	index@(triton_poi_fused_convolution_max_pool2d_with_indices_relu_22)
        /*0020*/ 	.word	0x00000000


	//----- nvinfo : EIATTR_MIN_STACK_SIZE
	.align		4
.L_5:
        /*0024*/ 	.byte	0x04, 0x12
        /*0026*/ 	.short	(.L_7 - .L_6)
	.align		4
.L_6:
        /*0028*/ 	.word	index@(triton_poi_fused_convolution_max_pool2d_with_indices_relu_22)
        /*002c*/ 	.word	0x00000000
.L_7:


//--------------------- .nv.info.triton_poi_fused_convolution_max_pool2d_with_indices_relu_22 --------------------------
	.section	.nv.info.triton_poi_fused_convolution_max_pool2d_with_indices_relu_22,"",@"SHT_CUDA_INFO"
	.sectionflags	@""
	.align	4


	//----- nvinfo : EIATTR_CUDA_API_VERSION
	.align		4
        /*0000*/ 	.byte	0x04, 0x37
        /*0002*/ 	.short	(.L_9 - .L_8)
.L_8:
        /*0004*/ 	.word	0x0000007c


	//----- nvinfo : EIATTR_KPARAM_INFO
	.align		4
.L_9:
        /*0008*/ 	.byte	0x04, 0x17
        /*000a*/ 	.short	(.L_11 - .L_10)
.L_10:
        /*000c*/ 	.word	0x00000000
        /*0010*/ 	.short	0x0003
        /*0012*/ 	.short	0x0014
        /*0014*/ 	.byte	0x00, 0xf0, 0x11, 0x00


	//----- nvinfo : EIATTR_KPARAM_INFO
	.align		4
.L_11:
        /*0018*/ 	.byte	0x04, 0x17
        /*001a*/ 	.short	(.L_13 - .L_12)
.L_12:
        /*001c*/ 	.word	0x00000000
        /*0020*/ 	.short	0x0002
        /*0022*/ 	.short	0x0010
        /*0024*/ 	.byte	0x00, 0xf0, 0x11, 0x00


	//----- nvinfo : EIATTR_KPARAM_INFO
	.align		4
.L_13:
        /*0028*/ 	.byte	0x04, 0x17
        /*002a*/ 	.short	(.L_15 - .L_14)
.L_14:
        /*002c*/ 	.word	0x00000000
        /*0030*/ 	.short	0x0001
        /*0032*/ 	.short	0x0008
        /*0034*/ 	.byte	0x00, 0xf4, 0x21, 0x00


	//----- nvinfo : EIATTR_KPARAM_INFO
	.align		4
.L_15:
        /*0038*/ 	.byte	0x04, 0x17
        /*003a*/ 	.short	(.L_17 - .L_16)
.L_16:
        /*003c*/ 	.word	0x00000000
        /*0040*/ 	.short	0x0000
        /*0042*/ 	.short	0x0000
        /*0044*/ 	.byte	0x00, 0xf4, 0x21, 0x00


	//----- nvinfo : EIATTR_SPARSE_MMA_MASK
	.align		4
.L_17:
        /*0048*/ 	.byte	0x03, 0x50
        /*004a*/ 	.short	0x0000


	//----- nvinfo : EIATTR_MAXREG_COUNT
	.align		4
        /*004c*/ 	.byte	0x03, 0x1b
        /*004e*/ 	.short	0x00ff


	//----- nvinfo : EIATTR_EXIT_INSTR_OFFSETS
	.align		4
        /*0050*/ 	.byte	0x04, 0x1c
        /*0052*/ 	.short	(.L_19 - .L_18)


	//   ....[0]....
.L_18:
        /*0054*/ 	.word	0x000006c0


	//   ....[1]....
        /*0058*/ 	.word	0x00000710


	//----- nvinfo : EIATTR_REQNTID
	.align		4
.L_19:
        /*005c*/ 	.byte	0x04, 0x10
        /*005e*/ 	.short	(.L_21 - .L_20)
.L_20:
        /*0060*/ 	.word	0x00000080
        /*0064*/ 	.word	0x00000001
        /*0068*/ 	.word	0x00000001


	//----- nvinfo : EIATTR_CBANK_PARAM_SIZE
	.align		4
.L_21:
        /*006c*/ 	.byte	0x03, 0x19
        /*006e*/ 	.short	0x0018


	//----- nvinfo : EIATTR_PARAM_CBANK
	.align		4
        /*0070*/ 	.byte	0x04, 0x0a
        /*0072*/ 	.short	(.L_23 - .L_22)
	.align		4
.L_22:
        /*0074*/ 	.word	index@(.nv.constant0.triton_poi_fused_convolution_max_pool2d_with_indices_relu_22)
        /*0078*/ 	.short	0x0210
        /*007a*/ 	.short	0x0018


	//----- nvinfo : EIATTR_SW_WAR
	.align		4
.L_23:
        /*007c*/ 	.byte	0x04, 0x36
        /*007e*/ 	.short	(.L_25 - .L_24)
.L_24:
        /*0080*/ 	.word	0x00000008
.L_25:


//--------------------- .nv.callgraph             --------------------------
	.section	.nv.callgraph,"",@"SHT_CUDA_CALLGRAPH"
	.align	4
	.sectionentsize	8
	.align		4
        /*0000*/ 	.word	0x00000000
	.align		4
        /*0004*/ 	.word	0xffffffff
	.align		4
        /*0008*/ 	.word	0x00000000
	.align		4
        /*000c*/ 	.word	0xfffffffe
	.align		4
        /*0010*/ 	.word	0x00000000
	.align		4
        /*0014*/ 	.word	0xfffffffd
	.align		4
        /*0018*/ 	.word	0x00000000
	.align		4
        /*001c*/ 	.word	0xfffffffc


//--------------------- .text.triton_poi_fused_convolution_max_pool2d_with_indices_relu_22 --------------------------
	.section	.text.triton_poi_fused_convolution_max_pool2d_with_indices_relu_22,"ax",@progbits
	.sectionflags	@"SHF_BARRIERS=1"
	.align	128
        .global         triton_poi_fused_convolution_max_pool2d_with_indices_relu_22
        .type           triton_poi_fused_convolution_max_pool2d_with_indices_relu_22,@function
        .size           triton_poi_fused_convolution_max_pool2d_with_indices_relu_22,(.L_x_1 - triton_poi_fused_convolution_max_pool2d_with_indices_relu_22)
        .other          triton_poi_fused_convolution_max_pool2d_with_indices_relu_22,@"STO_CUDA_ENTRY STV_DEFAULT"
triton_poi_fused_convolution_max_pool2d_with_indices_relu_22:
.text.triton_poi_fused_convolution_max_pool2d_with_indices_relu_22:
[----:B------:R-:W0:Y:S01]  /*0000*/  LDC R1, c[0x0][0x28] ;  /* 0x00000a00ff017b82 */ /* 0x000e220000000800 */
[----:B------:R-:W1:Y:S07]  /*0010*/  S2R R19, SR_CTAID.Z ;  /* 0x0000000000137919 */ /* 0x000e6e0000002700 */
[----:B------:R-:W1:Y:S01]  /*0020*/  S2UR UR4, SR_CTAID.Y ;  /* 0x00000000000479c3 */ /* 0x000e620000002600 */
[----:B------:R-:W-:Y:S01]  /*0030*/  IMAD.MOV.U32 R14, RZ, RZ, RZ ;  /* 0x000000ffff0e7224 */ /* 0x000fe200078e00ff */
[----:B------:R-:W-:Y:S01]  /*0040*/  ULDC.64 UR6, c[0x0][0x208] ;  /* 0x0000820000067ab9 */ /* 0x000fe20000000a00 */
[----:B------:R-:W2:Y:S01]  /*0050*/  S2R R15, SR_CTAID.X ;  /* 0x00000000000f7919 */ /* 0x000ea20000002500 */
[----:B------:R-:W3:Y:S04]  /*0060*/  S2R R18, SR_TID.X ;  /* 0x0000000000127919 */ /* 0x000ee80000002100 */
[----:B------:R-:W1:Y:S08]  /*0070*/  LDC R0, c[0x0][0x10] ;  /* 0x00000400ff007b82 */ /* 0x000e700000000800 */
[----:B------:R-:W4:Y:S01]  /*0080*/  LDC.64 R16, c[0x0][0x210] ;  /* 0x00008400ff107b82 */ /* 0x000f220000000a00 */
[----:B-1----:R-:W-:-:S02]  /*0090*/  IMAD R19, R19, R0, UR4 ;  /* 0x0000000413137e24 */ /* 0x002fc4000f8e0200 */
[----:B--2---:R-:W-:Y:S02]  /*00a0*/  IMAD.SHL.U32 R15, R15, 0x10, RZ ;  /* 0x000000100f0f7824 */ /* 0x004fe400078e00ff */
[----:B------:R-:W-:Y:S01]  /*00b0*/  IMAD.SHL.U32 R19, R19, 0x40, RZ ;  /* 0x0000004013137824 */ /* 0x000fe200078e00ff */
[----:B---3--:R-:W-:Y:S02]  /*00c0*/  SHF.R.U32.HI R0, RZ, 0x4, R18 ;  /* 0x00000004ff007819 */ /* 0x008fe40000011612 */
[----:B------:R-:W-:Y:S02]  /*00d0*/  LOP3.LUT R4, R15, 0xf, R18, 0xf8, !PT ;  /* 0x0000000f0f047812 */ /* 0x000fe400078ef812 */
[----:B------:R-:W-:Y:S02]  /*00e0*/  SGXT.U32 R0, R0, 0x3 ;  /* 0x000000030000781a */ /* 0x000fe40000000000 */
[----:B------:R-:W-:Y:S02]  /*00f0*/  ISETP.GE.AND P0, PT, R4, 0x9, PT ;  /* 0x000000090400780c */ /* 0x000fe40003f06270 */
[----:B------:R-:W-:-:S02]  /*0100*/  LOP3.LUT R3, R19, 0x8, R0, 0xfe, !PT ;  /* 0x0000000813037812 */ /* 0x000fc400078efe00 */
[----:B------:R-:W-:Y:S02]  /*0110*/  LOP3.LUT R2, R19, R0, RZ, 0xfc, !PT ;  /* 0x0000000013027212 */ /* 0x000fe400078efcff */
[C---:B------:R-:W-:Y:S01]  /*0120*/  ISETP.LT.AND P2, PT, R3.reuse, 0x20000, !P0 ;  /* 0x000200000300780c */ /* 0x040fe20004741270 */
[--C-:B------:R-:W-:Y:S01]  /*0130*/  IMAD R3, R3, 0x9, R4.reuse ;  /* 0x0000000903037824 */ /* 0x100fe200078e0204 */
[----:B------:R-:W-:Y:S01]  /*0140*/  LOP3.LUT R6, R19, 0x10, R0, 0xfe, !PT ;  /* 0x0000001013067812 */ /* 0x000fe200078efe00 */
[C---:B------:R-:W-:Y:S01]  /*0150*/  IMAD R5, R2.reuse, 0x9, R4 ;  /* 0x0000000902057824 */ /* 0x040fe200078e0204 */
[----:B------:R-:W-:Y:S02]  /*0160*/  LOP3.LUT R7, R19, 0x18, R0, 0xfe, !PT ;  /* 0x0000001813077812 */ /* 0x000fe400078efe00 */
[----:B------:R-:W-:Y:S01]  /*0170*/  ISETP.LT.AND P1, PT, R2, 0x20000, !P0 ;  /* 0x000200000200780c */ /* 0x000fe20004721270 */
[----:B----4-:R-:W-:Y:S01]  /*0180*/  IMAD.WIDE R2, R3, 0x4, R16 ;  /* 0x0000000403027825 */ /* 0x010fe200078e0210 */
[----:B------:R-:W-:-:S02]  /*0190*/  ISETP.LT.AND P6, PT, R6, 0x20000, !P0 ;  /* 0x000200000600780c */ /* 0x000fc400047c1270 */
[----:B------:R-:W-:Y:S02]  /*01a0*/  LOP3.LUT R8, R19, 0x20, R0, 0xfe, !PT ;  /* 0x0000002013087812 */ /* 0x000fe400078efe00 */
[----:B------:R-:W-:Y:S01]  /*01b0*/  ISETP.LT.AND P5, PT, R7, 0x20000, !P0 ;  /* 0x000200000700780c */ /* 0x000fe200047a1270 */
[----:B------:R1:W2:Y:S01]  /*01c0*/  @P2 LDG.E.EL R14, desc[UR6][R2.64] ;  /* 0x00000006020e2981 */ /* 0x0002a2000c2e1900 */
[----:B------:R-:W-:Y:S02]  /*01d0*/  LOP3.LUT R4, R19, 0x28, R0, 0xfe, !PT ;  /* 0x0000002813047812 */ /* 0x000fe400078efe00 */
[----:B------:R-:W-:Y:S02]  /*01e0*/  LOP3.LUT R6, R19, 0x30, R0, 0xfe, !PT ;  /* 0x0000003013067812 */ /* 0x000fe400078efe00 */
[----:B------:R-:W-:Y:S02]  /*01f0*/  LOP3.LUT R7, R19, 0x38, R0, 0xfe, !PT ;  /* 0x0000003813077812 */ /* 0x000fe400078efe00 */
[----:B------:R-:W-:-:S02]  /*0200*/  ISETP.LT.AND P4, PT, R8, 0x20000, !P0 ;  /* 0x000200000800780c */ /* 0x000fc40004781270 */
[----:B------:R-:W-:Y:S02]  /*0210*/  ISETP.LT.AND P3, PT, R4, 0x20000, !P0 ;  /* 0x000200000400780c */ /* 0x000fe40004761270 */
[----:B------:R-:W-:Y:S02]  /*0220*/  ISETP.LT.AND P2, PT, R6, 0x20000, !P0 ;  /* 0x000200000600780c */ /* 0x000fe40004741270 */
[----:B------:R-:W-:Y:S01]  /*0230*/  ISETP.LT.AND P0, PT, R7, 0x20000, !P0 ;  /* 0x000200000700780c */ /* 0x000fe20004701270 */
[C---:B------:R-:W-:Y:S02]  /*0240*/  VIADD R7, R5.reuse, 0x90 ;  /* 0x0000009005077836 */ /* 0x040fe40000000000 */
[C---:B------:R-:W-:Y:S02]  /*0250*/  VIADD R9, R5.reuse, 0xd8 ;  /* 0x000000d805097836 */ /* 0x040fe40000000000 */
[C---:B------:R-:W-:Y:S02]  /*0260*/  VIADD R11, R5.reuse, 0x120 ;  /* 0x00000120050b7836 */ /* 0x040fe40000000000 */
[----:B------:R-:W-:-:S02]  /*0270*/  VIADD R13, R5, 0x168 ;  /* 0x00000168050d7836 */ /* 0x000fc40000000000 */
[C---:B------:R-:W-:Y:S02]  /*0280*/  VIADD R23, R5.reuse, 0x1b0 ;  /* 0x000001b005177836 */ /* 0x040fe40000000000 */
[C---:B------:R-:W-:Y:S02]  /*0290*/  VIADD R25, R5.reuse, 0x1f8 ;  /* 0x000001f805197836 */ /* 0x040fe40000000000 */
[----:B-1----:R-:W-:-:S04]  /*02a0*/  IMAD.WIDE R2, R5, 0x4, R16 ;  /* 0x0000000405027825 */ /* 0x002fc800078e0210 */
[----:B------:R-:W-:-:S04]  /*02b0*/  IMAD.WIDE R4, R7, 0x4, R16 ;  /* 0x0000000407047825 */ /* 0x000fc800078e0210 */
[----:B------:R-:W-:-:S04]  /*02c0*/  IMAD.WIDE R6, R9, 0x4, R16 ;  /* 0x0000000409067825 */ /* 0x000fc800078e0210 */
[----:B------:R-:W-:Y:S01]  /*02d0*/  IMAD.WIDE R8, R11, 0x4, R16 ;  /* 0x000000040b087825 */ /* 0x000fe200078e0210 */
[----:B------:R-:W-:-:S03]  /*02e0*/  CS2R R20, SRZ ;  /* 0x0000000000147805 */ /* 0x000fc6000001ff00 */
[----:B------:R-:W-:-:S03]  /*02f0*/  IMAD.WIDE R10, R13, 0x4, R16 ;  /* 0x000000040d0a7825 */ /* 0x000fc600078e0210 */
[----:B------:R1:W3:Y:S01]  /*0300*/  @P6 LDG.E.EL R20, desc[UR6][R4.64] ;  /* 0x0000000604146981 */ /* 0x0002e2000c2e1900 */
[--C-:B------:R-:W-:Y:S01]  /*0310*/  IMAD.WIDE R12, R23, 0x4, R16.reuse ;  /* 0x00000004170c7825 */ /* 0x100fe200078e0210 */
[----:B------:R-:W-:Y:S02]  /*0320*/  CS2R R22, SRZ ;  /* 0x0000000000167805 */ /* 0x000fe4000001ff00 */
[----:B------:R-:W4:Y:S01]  /*0330*/  @P5 LDG.E.EL R21, desc[UR6][R6.64] ;  /* 0x0000000606155981 */ /* 0x000f22000c2e1900 */
[----:B------:R-:W-:Y:S01]  /*0340*/  IMAD.WIDE R16, R25, 0x4, R16 ;  /* 0x0000000419107825 */ /* 0x000fe200078e0210 */
[----:B------:R-:W-:Y:S02]  /*0350*/  CS2R R24, SRZ ;  /* 0x0000000000187805 */ /* 0x000fe4000001ff00 */
[----:B------:R-:W5:Y:S01]  /*0360*/  @P4 LDG.E.EL R22, desc[UR6][R8.64] ;  /* 0x0000000608164981 */ /* 0x000f62000c2e1900 */
[----:B------:R-:W-:-:S03]  /*0370*/  IMAD.MOV.U32 R26, RZ, RZ, RZ ;  /* 0x000000ffff1a7224 */ /* 0x000fc600078e00ff */
[----:B------:R-:W5:Y:S04]  /*0380*/  @P3 LDG.E.EL R24, desc[UR6][R10.64] ;  /* 0x000000060a183981 */ /* 0x000f68000c2e1900 */
[----:B------:R1:W5:Y:S04]  /*0390*/  @P2 LDG.E.EL R23, desc[UR6][R12.64] ;  /* 0x000000060c172981 */ /* 0x000368000c2e1900 */
[----:B------:R1:W5:Y:S04]  /*03a0*/  @P1 LDG.E.EL R25, desc[UR6][R2.64] ;  /* 0x0000000602191981 */ /* 0x000368000c2e1900 */
[----:B------:R-:W5:Y:S01]  /*03b0*/  @P0 LDG.E.EL R26, desc[UR6][R16.64] ;  /* 0x00000006101a0981 */ /* 0x000f62000c2e1900 */
[----:B------:R-:W1:Y:S01]  /*03c0*/  S2R R27, SR_TID.X ;  /* 0x00000000001b7919 */ /* 0x000e620000002100 */
[----:B------:R-:W1:Y:S01]  /*03d0*/  S2UR UR5, SR_CgaCtaId ;  /* 0x00000000000579c3 */ /* 0x000e620000008800 */
[----:B------:R-:W-:-:S02]  /*03e0*/  UMOV UR4, 0x400 ;  /* 0x0000040000047882 */ /* 0x000fc40000000000 */
[----:B01----:R-:W-:Y:S01]  /*03f0*/  UPRMT UR4, UR5, 0x654, UR4 ;  /* 0x0000065405047896 */ /* 0x003fe20008000004 */
[----:B------:R-:W-:Y:S01]  /*0400*/  IMAD.SHL.U32 R4, R27, 0x40, RZ ;  /* 0x000000401b047824 */ /* 0x000fe200078e00ff */
[----:B------:R-:W-:-:S04]  /*0410*/  SHF.R.U32.HI R5, RZ, 0x4, R27 ;  /* 0x00000004ff057819 */ /* 0x000fc8000001161b */
[----:B------:R-:W-:Y:S02]  /*0420*/  SGXT.U32 R5, R5, 0x3 ;  /* 0x000000030505781a */ /* 0x000fe40000000000 */
[----:B------:R-:W-:-:S04]  /*0430*/  LOP3.LUT R4, R4, 0x3c0, RZ, 0xc0, !PT ;  /* 0x000003c004047812 */ /* 0x000fc800078ec0ff */
[C---:B------:R-:W-:Y:S02]  /*0440*/  LOP3.LUT R5, R4.reuse, R5, RZ, 0xfc, !PT ;  /* 0x0000000504057212 */ /* 0x040fe400078efcff */
[----:B------:R-:W-:-:S05]  /*0450*/  LEA.HI R4, R4, UR4, RZ, 0x1e ;  /* 0x0000000404047c11 */ /* 0x000fca000f8ff0ff */
[----:B------:R-:W-:Y:S01]  /*0460*/  IMAD R13, R5, 0x4, R4 ;  /* 0x00000004050d7824 */ /* 0x000fe200078e0204 */
[C---:B------:R-:W-:Y:S01]  /*0470*/  LOP3.LUT R2, R27.reuse, 0x70, RZ, 0xc0, !PT ;  /* 0x000000701b027812 */ /* 0x040fe200078ec0ff */
[----:B------:R-:W-:-:S04]  /*0480*/  IMAD.SHL.U32 R8, R27, 0x4, RZ ;  /* 0x000000041b087824 */ /* 0x000fc800078e00ff */
[----:B------:R-:W-:Y:S01]  /*0490*/  VIADD R3, R2, UR4 ;  /* 0x0000000402037c36 */ /* 0x000fe20008000000 */
[----:B------:R-:W-:-:S05]  /*04a0*/  LOP3.LUT R8, R8, 0x1fc, RZ, 0xc0, !PT ;  /* 0x000001fc08087812 */ /* 0x000fca00078ec0ff */
[----:B------:R-:W-:Y:S02]  /*04b0*/  IMAD R4, R8, 0x4, R3 ;  /* 0x0000000408047824 */ /* 0x000fe400078e0203 */
[----:B------:R-:W-:Y:S01]  /*04c0*/  IMAD.SHL.U32 R18, R18, 0x4, RZ ;  /* 0x0000000412127824 */ /* 0x000fe200078e00ff */
[----:B------:R-:W0:Y:S04]  /*04d0*/  LDC.64 R2, c[0x0][0x218] ;  /* 0x00008600ff027b82 */ /* 0x000e280000000a00 */
[----:B------:R-:W-:-:S04]  /*04e0*/  LOP3.LUT R18, R19, 0x3c, R18, 0xf8, !PT ;  /* 0x0000003c13127812 */ /* 0x000fc800078ef812 */
[----:B------:R-:W-:-:S04]  /*04f0*/  SHF.R.S32.HI R9, RZ, 0x1f, R18 ;  /* 0x0000001fff097819 */ /* 0x000fc80000011412 */
[----:B------:R-:W-:-:S04]  /*0500*/  LEA.HI R9, R9, R18, RZ, 0x8 ;  /* 0x0000001209097211 */ /* 0x000fc800078f40ff */
[----:B------:R-:W-:Y:S02]  /*0510*/  LOP3.LUT R11, R9, 0xffffff00, RZ, 0xc0, !PT ;  /* 0xffffff00090b7812 */ /* 0x000fe400078ec0ff */
[----:B------:R-:W-:Y:S02]  /*0520*/  SHF.R.S32.HI R10, RZ, 0x8, R9 ;  /* 0x00000008ff0a7819 */ /* 0x000fe40000011409 */
[C---:B------:R-:W-:Y:S01]  /*0530*/  ISETP.GE.AND P0, PT, R18.reuse, 0x20000, PT ;  /* 0x000200001200780c */ /* 0x040fe20003f06270 */
[----:B------:R-:W-:Y:S01]  /*0540*/  IMAD.IADD R11, R18, 0x1, -R11 ;  /* 0x00000001120b7824 */ /* 0x000fe200078e0a0b */
[----:B------:R-:W-:Y:S02]  /*0550*/  LOP3.LUT R9, R15, R0, RZ, 0xfc, !PT ;  /* 0x000000000f097212 */ /* 0x000fe400078efcff */
[----:B------:R-:W-:Y:S01]  /*0560*/  LOP3.LUT R0, R15, 0x8, R0, 0xfe, !PT ;  /* 0x000000080f007812 */ /* 0x000fe200078efe00 */
[----:B------:R-:W-:Y:S01]  /*0570*/  IMAD R12, R10, 0x900, R11 ;  /* 0x000009000a0c7824 */ /* 0x000fe200078e020b */
[----:B------:R-:W-:-:S02]  /*0580*/  ISETP.LT.AND P1, PT, R9, 0x9, !P0 ;  /* 0x000000090900780c */ /* 0x000fc40004721270 */
[----:B------:R-:W-:Y:S01]  /*0590*/  ISETP.LT.AND P0, PT, R0, 0x9, !P0 ;  /* 0x000000090000780c */ /* 0x000fe20004701270 */
[----:B------:R-:W-:-:S04]  /*05a0*/  IMAD R11, R9, 0x100, R12 ;  /* 0x00000100090b7824 */ /* 0x000fc800078e020c */
[----:B0-----:R-:W-:Y:S01]  /*05b0*/  IMAD.WIDE R10, R11, 0x4, R2 ;  /* 0x000000040b0a7825 */ /* 0x001fe200078e0202 */
[----:B--2---:R-:W-:Y:S04]  /*05c0*/  STS [R13+0x20], R14 ;  /* 0x0000200e0d007388 */ /* 0x004fe80000000800 */
[----:B---3--:R-:W-:Y:S04]  /*05d0*/  STS [R13+0x40], R20 ;  /* 0x000040140d007388 */ /* 0x008fe80000000800 */
[----:B----4-:R-:W-:Y:S04]  /*05e0*/  STS [R13+0x60], R21 ;  /* 0x000060150d007388 */ /* 0x010fe80000000800 */
[----:B-----5:R-:W-:Y:S04]  /*05f0*/  STS [R13+0x80], R22 ;  /* 0x000080160d007388 */ /* 0x020fe80000000800 */
[----:B------:R-:W-:Y:S04]  /*0600*/  STS [R13+0xa0], R24 ;  /* 0x0000a0180d007388 */ /* 0x000fe80000000800 */
[----:B------:R-:W-:Y:S04]  /*0610*/  STS [R13+0xc0], R23 ;  /* 0x0000c0170d007388 */ /* 0x000fe80000000800 */
[----:B------:R-:W-:Y:S04]  /*0620*/  STS [R13], R25 ;  /* 0x000000190d007388 */ /* 0x000fe80000000800 */
[----:B------:R0:W-:Y:S01]  /*0630*/  STS [R13+0xe0], R26 ;  /* 0x0000e01a0d007388 */ /* 0x0001e20000000800 */
[----:B------:R-:W-:Y:S06]  /*0640*/  BAR.SYNC.DEFER_BLOCKING 0x0 ;  /* 0x0000000000007b1d */ /* 0x000fec0000010000 */
[----:B------:R-:W1:Y:S01]  /*0650*/  LDS.128 R4, [R4] ;  /* 0x0000000004047984 */ /* 0x000e620000000c00 */
[----:B0-----:R-:W-:-:S04]  /*0660*/  LOP3.LUT R13, R8, 0x200, RZ, 0xfc, !PT ;  /* 0x00000200080d7812 */ /* 0x001fc800078efcff */
[----:B------:R-:W-:-:S04]  /*0670*/  SHF.R.U32.HI R13, RZ, 0x2, R13 ;  /* 0x00000002ff0d7819 */ /* 0x000fc8000001160d */
[----:B------:R-:W-:-:S05]  /*0680*/  LOP3.LUT R13, R13, 0xf0, RZ, 0xc0, !PT ;  /* 0x000000f00d0d7812 */ /* 0x000fca00078ec0ff */
[----:B------:R-:W-:-:S04]  /*0690*/  VIADD R13, R13, UR4 ;  /* 0x000000040d0d7c36 */ /* 0x000fc80008000000 */
[----:B------:R-:W-:Y:S01]  /*06a0*/  IMAD R13, R8, 0x4, R13 ;  /* 0x00000004080d7824 */ /* 0x000fe200078e020d */
[----:B-1----:R0:W-:Y:S02]  /*06b0*/  @P1 STG.E.128 desc[UR6][R10.64], R4 ;  /* 0x000000040a001986 */ /* 0x0021e4000c101d06 */
[----:B0-----:R-:W-:Y:S05]  /*06c0*/  @!P0 EXIT ;  /* 0x000000000000894d */ /* 0x001fea0003800000 */
[----:B0-----:R-:W0:Y:S01]  /*06d0*/  LDS.128 R8, [R13+0x800] ;  /* 0x000800000d087984 */ /* 0x001e220000000c00 */
[----:B------:R-:W-:-:S04]  /*06e0*/  IMAD R5, R0, 0x100, R12 ;  /* 0x0000010000057824 */ /* 0x000fc800078e020c */
[----:B------:R-:W-:-:S05]  /*06f0*/  IMAD.WIDE R2, R5, 0x4, R2 ;  /* 0x0000000405027825 */ /* 0x000fca00078e0202 */
[----:B0-----:R-:W-:Y:S01]  /*0700*/  STG.E.128 desc[UR6][R2.64], R8 ;  /* 0x0000000802007986 */ /* 0x001fe2000c101d06 */
[----:B------:R-:W-:Y:S05]  /*0710*/  EXIT ;  /* 0x000000000000794d */ /* 0x000fea0003800000 */
.L_x_0:
[----:B------:R-:W-:-:S00]  /*0720*/  BRA `(.L_x_0) ;  /* 0xfffffffc00fc7947 */ /* 0x000fc0000383ffff */
[----:B------:R-:W-:-:S00]  /*0730*/  NOP ;  /* 0x0000000000007918 */ /* 0x000fc00000000000 */
        /* <DEDUP_REMOVED lines=12> */
.L_x_1:


//--------------------- .nv.shared.triton_poi_fused_convolution_max_pool2d_with_indices_relu_22 --------------------------
	.section	.nv.shared.triton_poi_fused_convolution_max_pool2d_with_indices_relu_22,"aw",@nobits
	.sectionflags	@""
	.align	16
	.zero		1024


//--------------------- .nv.constant0.triton_poi_fused_convolution_max_pool2d_with_indices_relu_22 --------------------------
	.section	.nv.constant0.triton_poi_fused_convolution_max_pool2d_with_indices_relu_22,"a",@progbits
	.sectionflags	@""
	.align	4
.nv.constant0.triton_poi_fused_convolution_max_pool2d_with_indices_relu_22:
	.zero		552
